//
// Generated by NVIDIA NVVM Compiler
//
// Compiler Build ID: CL-36424714
// Cuda compilation tools, release 13.0, V13.0.88
// Based on NVVM 20.0.0
//

.version 9.0
.target sm_100
.address_size 64

	// .globl	_Z10matrixInitPffii
// _ZZ11matrixMultiPfS_S_E3Mds has been demoted
// _ZZ11matrixMultiPfS_S_E3Nds has been demoted

.visible .entry _Z10matrixInitPffii(
	.param .u64 .ptr .align 1 _Z10matrixInitPffii_param_0,
	.param .f32 _Z10matrixInitPffii_param_1,
	.param .u32 _Z10matrixInitPffii_param_2,
	.param .u32 _Z10matrixInitPffii_param_3
)
{
	.reg .pred 	%p<10>;
	.reg .b32 	%r<46>;
	.reg .b32 	%f<2>;
	.reg .b64 	%rd<17>;

	ld.param.u64 	%rd2, [_Z10matrixInitPffii_param_0];
	ld.param.f32 	%f1, [_Z10matrixInitPffii_param_1];
	ld.param.u32 	%r19, [_Z10matrixInitPffii_param_2];
	ld.param.u32 	%r20, [_Z10matrixInitPffii_param_3];
	cvta.to.global.u64 	%rd1, %rd2;
	mov.u32 	%r21, %ctaid.x;
	mov.u32 	%r1, %ntid.x;
	mov.u32 	%r22, %tid.x;
	mad.lo.s32 	%r43, %r21, %r1, %r22;
	mov.u32 	%r23, %ctaid.y;
	mov.u32 	%r24, %ntid.y;
	mov.u32 	%r25, %tid.y;
	mad.lo.s32 	%r3, %r23, %r24, %r25;
	mov.u32 	%r26, %nctaid.y;
	mul.lo.s32 	%r4, %r24, %r26;
	setp.ge.s32 	%p1, %r43, %r19;
	@%p1 bra 	$L__BB0_10;
	add.s32 	%r5, %r3, %r4;
	max.s32 	%r27, %r20, %r5;
	setp.lt.s32 	%p2, %r5, %r20;
	selp.u32 	%r28, 1, 0, %p2;
	add.s32 	%r29, %r5, %r28;
	sub.s32 	%r30, %r27, %r29;
	div.u32 	%r31, %r30, %r4;
	add.s32 	%r6, %r31, %r28;
	and.b32  	%r7, %r6, 3;
	mul.lo.s32 	%r8, %r3, %r19;
	mul.lo.s32 	%r9, %r5, %r19;
	add.s32 	%r10, %r5, %r4;
	mul.lo.s32 	%r11, %r10, %r19;
	add.s32 	%r12, %r10, %r4;
	mov.u32 	%r32, %nctaid.x;
	mul.lo.s32 	%r13, %r1, %r32;
$L__BB0_2:
	setp.ge.s32 	%p3, %r3, %r20;
	@%p3 bra 	$L__BB0_9;
	setp.eq.s32 	%p4, %r7, 3;
	mov.u32 	%r44, %r3;
	@%p4 bra 	$L__BB0_7;
	setp.eq.s32 	%p5, %r7, 0;
	add.s32 	%r33, %r8, %r43;
	mul.wide.s32 	%rd3, %r33, 4;
	add.s64 	%rd4, %rd1, %rd3;
	st.global.f32 	[%rd4], %f1;
	mov.u32 	%r44, %r5;
	@%p5 bra 	$L__BB0_7;
	setp.eq.s32 	%p6, %r7, 1;
	add.s32 	%r34, %r9, %r43;
	mul.wide.s32 	%rd5, %r34, 4;
	add.s64 	%rd6, %rd1, %rd5;
	st.global.f32 	[%rd6], %f1;
	mov.u32 	%r44, %r10;
	@%p6 bra 	$L__BB0_7;
	add.s32 	%r35, %r11, %r43;
	mul.wide.s32 	%rd7, %r35, 4;
	add.s64 	%rd8, %rd1, %rd7;
	st.global.f32 	[%rd8], %f1;
	mov.u32 	%r44, %r12;
$L__BB0_7:
	setp.lt.u32 	%p7, %r6, 3;
	@%p7 bra 	$L__BB0_9;
$L__BB0_8:
	mad.lo.s32 	%r36, %r44, %r19, %r43;
	mul.wide.s32 	%rd9, %r36, 4;
	add.s64 	%rd10, %rd1, %rd9;
	st.global.f32 	[%rd10], %f1;
	add.s32 	%r37, %r44, %r4;
	mad.lo.s32 	%r38, %r37, %r19, %r43;
	mul.wide.s32 	%rd11, %r38, 4;
	add.s64 	%rd12, %rd1, %rd11;
	st.global.f32 	[%rd12], %f1;
	add.s32 	%r39, %r37, %r4;
	mad.lo.s32 	%r40, %r39, %r19, %r43;
	mul.wide.s32 	%rd13, %r40, 4;
	add.s64 	%rd14, %rd1, %rd13;
	st.global.f32 	[%rd14], %f1;
	add.s32 	%r41, %r39, %r4;
	mad.lo.s32 	%r42, %r41, %r19, %r43;
	mul.wide.s32 	%rd15, %r42, 4;
	add.s64 	%rd16, %rd1, %rd15;
	st.global.f32 	[%rd16], %f1;
	add.s32 	%r44, %r41, %r4;
	setp.lt.s32 	%p8, %r44, %r20;
	@%p8 bra 	$L__BB0_8;
$L__BB0_9:
	add.s32 	%r43, %r43, %r13;
	setp.lt.s32 	%p9, %r43, %r19;
	@%p9 bra 	$L__BB0_2;
$L__BB0_10:
	ret;

}
	// .globl	_Z11matrixMultiPfS_S_
.visible .entry _Z11matrixMultiPfS_S_(
	.param .u64 .ptr .align 1 _Z11matrixMultiPfS_S__param_0,
	.param .u64 .ptr .align 1 _Z11matrixMultiPfS_S__param_1,
	.param .u64 .ptr .align 1 _Z11matrixMultiPfS_S__param_2
)
{
	.reg .pred 	%p<17>;
	.reg .b32 	%r<36>;
	.reg .b32 	%f<68>;
	.reg .b64 	%rd<21>;
	// demoted variable
	.shared .align 4 .b8 _ZZ11matrixMultiPfS_S_E3Mds[256];
	// demoted variable
	.shared .align 4 .b8 _ZZ11matrixMultiPfS_S_E3Nds[256];
	ld.param.u64 	%rd10, [_Z11matrixMultiPfS_S__param_0];
	ld.param.u64 	%rd11, [_Z11matrixMultiPfS_S__param_1];
	ld.param.u64 	%rd9, [_Z11matrixMultiPfS_S__param_2];
	cvta.to.global.u64 	%rd1, %rd11;
	cvta.to.global.u64 	%rd12, %rd10;
	mov.u32 	%r32, %tid.x;
	mov.u32 	%r34, %tid.y;
	mov.u32 	%r19, %ctaid.y;
	shl.b32 	%r20, %r19, 3;
	add.s32 	%r3, %r20, %r34;
	mov.u32 	%r21, %ctaid.x;
	shl.b32 	%r22, %r21, 3;
	add.s32 	%r4, %r22, %r32;
	shl.b32 	%r23, %r34, 5;
	mov.u32 	%r24, _ZZ11matrixMultiPfS_S_E3Mds;
	add.s32 	%r5, %r24, %r23;
	shl.b32 	%r25, %r32, 2;
	add.s32 	%r6, %r5, %r25;
	mov.u32 	%r26, _ZZ11matrixMultiPfS_S_E3Nds;
	add.s32 	%r8, %r26, %r25;
	add.s32 	%r7, %r8, %r23;
	mad.lo.s32 	%r27, %r34, 2000, %r32;
	add.s32 	%r33, %r27, %r22;
	mad.lo.s32 	%r28, %r19, 4000, %r32;
	mad.lo.s32 	%r29, %r34, 500, %r28;
	add.s32 	%r30, %r29, 8;
	mul.wide.u32 	%rd13, %r30, 4;
	add.s64 	%rd20, %rd12, %rd13;
	mul.wide.u32 	%rd14, %r29, 4;
	add.s64 	%rd19, %rd12, %rd14;
	mov.f32 	%f63, 0f00000000;
	mov.b32 	%r35, 0;
$L__BB1_1:
	setp.gt.u32 	%p1, %r3, 1999;
	setp.gt.u32 	%p2, %r32, 499;
	mov.f32 	%f64, 0f00000000;
	or.pred  	%p3, %p1, %p2;
	@%p3 bra 	$L__BB1_3;
	ld.global.f32 	%f64, [%rd19];
$L__BB1_3:
	setp.gt.s32 	%p4, %r4, 1999;
	st.shared.f32 	[%r6], %f64;
	setp.gt.u32 	%p5, %r34, 499;
	mul.wide.s32 	%rd15, %r33, 4;
	add.s64 	%rd6, %rd1, %rd15;
	mov.f32 	%f65, 0f00000000;
	or.pred  	%p6, %p4, %p5;
	@%p6 bra 	$L__BB1_5;
	ld.global.f32 	%f65, [%rd6];
$L__BB1_5:
	st.shared.f32 	[%r7], %f65;
	bar.sync 	0;
	ld.shared.f32 	%f15, [%r5];
	ld.shared.f32 	%f16, [%r8];
	fma.rn.f32 	%f17, %f15, %f16, %f63;
	ld.shared.f32 	%f18, [%r5+4];
	ld.shared.f32 	%f19, [%r8+32];
	fma.rn.f32 	%f20, %f18, %f19, %f17;
	ld.shared.f32 	%f21, [%r5+8];
	ld.shared.f32 	%f22, [%r8+64];
	fma.rn.f32 	%f23, %f21, %f22, %f20;
	ld.shared.f32 	%f24, [%r5+12];
	ld.shared.f32 	%f25, [%r8+96];
	fma.rn.f32 	%f26, %f24, %f25, %f23;
	ld.shared.f32 	%f27, [%r5+16];
	ld.shared.f32 	%f28, [%r8+128];
	fma.rn.f32 	%f29, %f27, %f28, %f26;
	ld.shared.f32 	%f30, [%r5+20];
	ld.shared.f32 	%f31, [%r8+160];
	fma.rn.f32 	%f32, %f30, %f31, %f29;
	ld.shared.f32 	%f33, [%r5+24];
	ld.shared.f32 	%f34, [%r8+192];
	fma.rn.f32 	%f35, %f33, %f34, %f32;
	ld.shared.f32 	%f36, [%r5+28];
	ld.shared.f32 	%f37, [%r8+224];
	fma.rn.f32 	%f6, %f36, %f37, %f35;
	bar.sync 	0;
	setp.eq.s32 	%p7, %r35, 62;
	@%p7 bra 	$L__BB1_11;
	setp.gt.u32 	%p8, %r3, 1999;
	setp.gt.u32 	%p9, %r32, 491;
	mov.f32 	%f66, 0f00000000;
	or.pred  	%p10, %p8, %p9;
	@%p10 bra 	$L__BB1_8;
	ld.global.f32 	%f66, [%rd20];
$L__BB1_8:
	setp.gt.s32 	%p11, %r4, 1999;
	st.shared.f32 	[%r6], %f66;
	setp.gt.u32 	%p12, %r34, 491;
	mov.f32 	%f67, 0f00000000;
	or.pred  	%p13, %p11, %p12;
	@%p13 bra 	$L__BB1_10;
	ld.global.f32 	%f67, [%rd6+64000];
$L__BB1_10:
	st.shared.f32 	[%r7], %f67;
	bar.sync 	0;
	ld.shared.f32 	%f40, [%r5];
	ld.shared.f32 	%f41, [%r8];
	fma.rn.f32 	%f42, %f40, %f41, %f6;
	ld.shared.f32 	%f43, [%r5+4];
	ld.shared.f32 	%f44, [%r8+32];
	fma.rn.f32 	%f45, %f43, %f44, %f42;
	ld.shared.f32 	%f46, [%r5+8];
	ld.shared.f32 	%f47, [%r8+64];
	fma.rn.f32 	%f48, %f46, %f47, %f45;
	ld.shared.f32 	%f49, [%r5+12];
	ld.shared.f32 	%f50, [%r8+96];
	fma.rn.f32 	%f51, %f49, %f50, %f48;
	ld.shared.f32 	%f52, [%r5+16];
	ld.shared.f32 	%f53, [%r8+128];
	fma.rn.f32 	%f54, %f52, %f53, %f51;
	ld.shared.f32 	%f55, [%r5+20];
	ld.shared.f32 	%f56, [%r8+160];
	fma.rn.f32 	%f57, %f55, %f56, %f54;
	ld.shared.f32 	%f58, [%r5+24];
	ld.shared.f32 	%f59, [%r8+192];
	fma.rn.f32 	%f60, %f58, %f59, %f57;
	ld.shared.f32 	%f61, [%r5+28];
	ld.shared.f32 	%f62, [%r8+224];
	fma.rn.f32 	%f63, %f61, %f62, %f60;
	bar.sync 	0;
	add.s32 	%r35, %r35, 2;
	add.s32 	%r34, %r34, 16;
	add.s32 	%r33, %r33, 32000;
	add.s32 	%r32, %r32, 16;
	add.s64 	%rd20, %rd20, 64;
	add.s64 	%rd19, %rd19, 64;
	bra.uni 	$L__BB1_1;
$L__BB1_11:
	setp.gt.s32 	%p14, %r4, 1999;
	setp.gt.u32 	%p15, %r3, 1999;
	or.pred  	%p16, %p15, %p14;
	@%p16 bra 	$L__BB1_13;
	mad.lo.s32 	%r31, %r4, 2000, %r3;
	cvta.to.global.u64 	%rd16, %rd9;
	mul.wide.s32 	%rd17, %r31, 4;
	add.s64 	%rd18, %rd16, %rd17;
	st.global.f32 	[%rd18], %f6;
$L__BB1_13:
	ret;

}


// ===== COMPILED SASS (sm_100) =====

	.target	sm_100

	.elftype	@"ET_EXEC"


//--------------------- .note.nv.tkinfo           --------------------------
	.section	.note.nv.tkinfo,"",@"SHT_NOTE"
	.sectionflags	@"SHF_NOTE_NV_TKINFO"
	.tkinfo
        /*0018*/ 	.word	0x00000002
        /*0030*/ 	.string	""
        /*0030*/ 	.string	"ptxas"
        /*0030*/ 	.string	"Cuda compilation tools, release 13.0, V13.0.88"
        /*0030*/ 	.string	"Build cuda_13.0.r13.0/compiler.36424714_0"
        /*0030*/ 	.string	"-arch sm_100 -m 64 "



//--------------------- .note.nv.cuinfo           --------------------------
	.section	.note.nv.cuinfo,"",@"SHT_NOTE"
	.sectionflags	@"SHF_NOTE_NV_CUINFO"
        /*0018*/ 	.short	0x0002
        /*001a*/ 	.short	0x0064
        /*001c*/ 	.short	0x0082
	.zero		2


//--------------------- .nv.info                  --------------------------
	.section	.nv.info,"",@"SHT_CUDA_INFO"
	.align	4


	//----- nvinfo : EIATTR_REGCOUNT
	.align		4
        /*0000*/ 	.byte	0x04, 0x2f
        /*0002*/ 	.short	(.L_1 - .L_0)
	.align		4
.L_0:
        /*0004*/ 	.word	index@(_Z10matrixInitPffii)
        /*0008*/ 	.word	0x0000001b


	//----- nvinfo : EIATTR_FRAME_SIZE
	.align		4
.L_1:
        /*000c*/ 	.byte	0x04, 0x11
        /*000e*/ 	.short	(.L_3 - .L_2)
	.align		4
.L_2:
        /*0010*/ 	.word	index@(_Z10matrixInitPffii)
        /*0014*/ 	.word	0x00000000


	//----- nvinfo : EIATTR_REGCOUNT
	.align		4
.L_3:
        /*0018*/ 	.byte	0x04, 0x2f
        /*001a*/ 	.short	(.L_5 - .L_4)
	.align		4
.L_4:
        /*001c*/ 	.word	index@(_Z11matrixMultiPfS_S_)
        /*0020*/ 	.word	0x00000020


	//----- nvinfo : EIATTR_FRAME_SIZE
	.align		4
.L_5:
        /*0024*/ 	.byte	0x04, 0x11
        /*0026*/ 	.short	(.L_7 - .L_6)
	.align		4
.L_6:
        /*0028*/ 	.word	index@(_Z11matrixMultiPfS_S_)
        /*002c*/ 	.word	0x00000000


	//----- nvinfo : EIATTR_MIN_STACK_SIZE
	.align		4
.L_7:
        /*0030*/ 	.byte	0x04, 0x12
        /*0032*/ 	.short	(.L_9 - .L_8)
	.align		4
.L_8:
        /*0034*/ 	.word	index@(_Z11matrixMultiPfS_S_)
        /*0038*/ 	.word	0x00000000


	//----- nvinfo : EIATTR_MIN_STACK_SIZE
	.align		4
.L_9:
        /*003c*/ 	.byte	0x04, 0x12
        /*003e*/ 	.short	(.L_11 - .L_10)
	.align		4
.L_10:
        /*0040*/ 	.word	index@(_Z10matrixInitPffii)
        /*0044*/ 	.word	0x00000000
.L_11:


//--------------------- .nv.compat                --------------------------
	.section	.nv.compat,"",@"SHT_CUDA_COMPAT_INFO"
	.align	4
        /*0000*/ 	.byte	0x02, 0x09, 0x00, 0x00, 0x02, 0x02, 0x01, 0x00, 0x02, 0x05, 0x05, 0x00, 0x03, 0x07, 0x01, 0x01
        /*0010*/ 	.byte	0x02, 0x03, 0x00, 0x00, 0x02, 0x06, 0x01, 0x00, 0x04, 0x0b, 0x08, 0x00, 0x09, 0x00, 0x00, 0x00
        /*0020*/ 	.byte	0x00, 0x00, 0x00, 0x00


//--------------------- .nv.info._Z11matrixMultiPfS_S_ --------------------------
	.section	.nv.info._Z11matrixMultiPfS_S_,"",@"SHT_CUDA_INFO"
	.sectionflags	@""
	.align	4


	//----- nvinfo : EIATTR_CUDA_API_VERSION
	.align		4
        /*0000*/ 	.byte	0x04, 0x37
        /*0002*/ 	.short	(.L_13 - .L_12)
.L_12:
        /*0004*/ 	.word	0x00000082


	//----- nvinfo : EIATTR_KPARAM_INFO
	.align		4
.L_13:
        /*0008*/ 	.byte	0x04, 0x17
        /*000a*/ 	.short	(.L_15 - .L_14)
.L_14:
        /*000c*/ 	.word	0x00000000
        /*0010*/ 	.short	0x0002
        /*0012*/ 	.short	0x0010
        /*0014*/ 	.byte	0x00, 0xf5, 0x21, 0x00


	//----- nvinfo : EIATTR_KPARAM_INFO
	.align		4
.L_15:
        /*0018*/ 	.byte	0x04, 0x17
        /*001a*/ 	.short	(.L_17 - .L_16)
.L_16:
        /*001c*/ 	.word	0x00000000
        /*0020*/ 	.short	0x0001
        /*0022*/ 	.short	0x0008
        /*0024*/ 	.byte	0x00, 0xf5, 0x21, 0x00


	//----- nvinfo : EIATTR_KPARAM_INFO
	.align		4
.L_17:
        /*0028*/ 	.byte	0x04, 0x17
        /*002a*/ 	.short	(.L_19 - .L_18)
.L_18:
        /*002c*/ 	.word	0x00000000
        /*0030*/ 	.short	0x0000
        /*0032*/ 	.short	0x0000
        /*0034*/ 	.byte	0x00, 0xf5, 0x21, 0x00


	//----- nvinfo : EIATTR_SPARSE_MMA_MASK
	.align		4
.L_19:
        /*0038*/ 	.byte	0x03, 0x50
        /*003a*/ 	.short	0x0000


	//----- nvinfo : EIATTR_MAXREG_COUNT
	.align		4
        /*003c*/ 	.byte	0x03, 0x1b
        /*003e*/ 	.short	0x00ff


	//----- nvinfo : EIATTR_NUM_BARRIERS
	.align		4
        /*0040*/ 	.byte	0x02, 0x4c
        /*0042*/ 	.byte	0x01
	.zero		1


	//----- nvinfo : EIATTR_MERCURY_ISA_VERSION
	.align		4
        /*0044*/ 	.byte	0x03, 0x5f
        /*0046*/ 	.short	0x0101


	//----- nvinfo : EIATTR_VRC_CTA_INIT_COUNT
	.align		4
        /*0048*/ 	.byte	0x02, 0x4a
	.zero		1
	.zero		1


	//----- nvinfo : EIATTR_EXIT_INSTR_OFFSETS
	.align		4
        /*004c*/ 	.byte	0x04, 0x1c
        /*004e*/ 	.short	(.L_21 - .L_20)


	//   ....[0]....
.L_20:
        /*0050*/ 	.word	0x000006c0


	//   ....[1]....
        /*0054*/ 	.word	0x00000710


	//----- nvinfo : EIATTR_CBANK_PARAM_SIZE
	.align		4
.L_21:
        /*0058*/ 	.byte	0x03, 0x19
        /*005a*/ 	.short	0x0018


	//----- nvinfo : EIATTR_PARAM_CBANK
	.align		4
        /*005c*/ 	.byte	0x04, 0x0a
        /*005e*/ 	.short	(.L_23 - .L_22)
	.align		4
.L_22:
        /*0060*/ 	.word	index@(.nv.constant0._Z11matrixMultiPfS_S_)
        /*0064*/ 	.short	0x0380
        /*0066*/ 	.short	0x0018


	//----- nvinfo : EIATTR_SW_WAR
	.align		4
.L_23:
        /*0068*/ 	.byte	0x04, 0x36
        /*006a*/ 	.short	(.L_25 - .L_24)
.L_24:
        /*006c*/ 	.word	0x00000008
.L_25:


//--------------------- .nv.info._Z10matrixInitPffii --------------------------
	.section	.nv.info._Z10matrixInitPffii,"",@"SHT_CUDA_INFO"
	.sectionflags	@""
	.align	4


	//----- nvinfo : EIATTR_CUDA_API_VERSION
	.align		4
        /*0000*/ 	.byte	0x04, 0x37
        /*0002*/ 	.short	(.L_27 - .L_26)
.L_26:
        /*0004*/ 	.word	0x00000082


	//----- nvinfo : EIATTR_KPARAM_INFO
	.align		4
.L_27:
        /*0008*/ 	.byte	0x04, 0x17
        /*000a*/ 	.short	(.L_29 - .L_28)
.L_28:
        /*000c*/ 	.word	0x00000000
        /*0010*/ 	.short	0x0003
        /*0012*/ 	.short	0x0010
        /*0014*/ 	.byte	0x00, 0xf0, 0x11, 0x00


	//----- nvinfo : EIATTR_KPARAM_INFO
	.align		4
.L_29:
        /*0018*/ 	.byte	0x04, 0x17
        /*001a*/ 	.short	(.L_31 - .L_30)
.L_30:
        /*001c*/ 	.word	0x00000000
        /*0020*/ 	.short	0x0002
        /*0022*/ 	.short	0x000c
        /*0024*/ 	.byte	0x00, 0xf0, 0x11, 0x00


	//----- nvinfo : EIATTR_KPARAM_INFO
	.align		4
.L_31:
        /*0028*/ 	.byte	0x04, 0x17
        /*002a*/ 	.short	(.L_33 - .L_32)
.L_32:
        /*002c*/ 	.word	0x00000000
        /*0030*/ 	.short	0x0001
        /*0032*/ 	.short	0x0008
        /*0034*/ 	.byte	0x00, 0xf0, 0x11, 0x00


	//----- nvinfo : EIATTR_KPARAM_INFO
	.align		4
.L_33:
        /*0038*/ 	.byte	0x04, 0x17
        /*003a*/ 	.short	(.L_35 - .L_34)
.L_34:
        /*003c*/ 	.word	0x00000000
        /*0040*/ 	.short	0x0000
        /*0042*/ 	.short	0x0000
        /*0044*/ 	.byte	0x00, 0xf5, 0x21, 0x00


	//----- nvinfo : EIATTR_SPARSE_MMA_MASK
	.align		4
.L_35:
        /*0048*/ 	.byte	0x03, 0x50
        /*004a*/ 	.short	0x0000


	//----- nvinfo : EIATTR_MAXREG_COUNT
	.align		4
        /*004c*/ 	.byte	0x03, 0x1b
        /*004e*/ 	.short	0x00ff


	//----- nvinfo : EIATTR_MERCURY_ISA_VERSION
	.align		4
        /*0050*/ 	.byte	0x03, 0x5f
        /*0052*/ 	.short	0x0101


	//----- nvinfo : EIATTR_VRC_CTA_INIT_COUNT
	.align		4
        /*0054*/ 	.byte	0x02, 0x4a
	.zero		1
	.zero		1


	//----- nvinfo : EIATTR_EXIT_INSTR_OFFSETS
	.align		4
        /*0058*/ 	.byte	0x04, 0x1c
        /*005a*/ 	.short	(.L_37 - .L_36)


	//   ....[0]....
.L_36:
        /*005c*/ 	.word	0x000000d0


	//   ....[1]....
        /*0060*/ 	.word	0x00000620


	//----- nvinfo : EIATTR_CRS_STACK_SIZE
	.align		4
.L_37:
        /*0064*/ 	.byte	0x04, 0x1e
        /*0066*/ 	.short	(.L_39 - .L_38)
.L_38:
        /*0068*/ 	.word	0x00000000


	//----- nvinfo : EIATTR_CBANK_PARAM_SIZE
	.align		4
.L_39:
        /*006c*/ 	.byte	0x03, 0x19
        /*006e*/ 	.short	0x0014


	//----- nvinfo : EIATTR_PARAM_CBANK
	.align		4
        /*0070*/ 	.byte	0x04, 0x0a
        /*0072*/ 	.short	(.L_41 - .L_40)
	.align		4
.L_40:
        /*0074*/ 	.word	index@(.nv.constant0._Z10matrixInitPffii)
        /*0078*/ 	.short	0x0380
        /*007a*/ 	.short	0x0014


	//----- nvinfo : EIATTR_SW_WAR
	.align		4
.L_41:
        /*007c*/ 	.byte	0x04, 0x36
        /*007e*/ 	.short	(.L_43 - .L_42)
.L_42:
        /*0080*/ 	.word	0x00000008
.L_43:


//--------------------- .nv.callgraph             --------------------------
	.section	.nv.callgraph,"",@"SHT_CUDA_CALLGRAPH"
	.align	4
	.sectionentsize	8
	.align		4
        /*0000*/ 	.word	0x00000000
	.align		4
        /*0004*/ 	.word	0xffffffff
	.align		4
        /*0008*/ 	.word	0x00000000
	.align		4
        /*000c*/ 	.word	0xfffffffe
	.align		4
        /*0010*/ 	.word	0x00000000
	.align		4
        /*0014*/ 	.word	0xfffffffd
	.align		4
        /*0018*/ 	.word	0x00000000
	.align		4
        /*001c*/ 	.word	0xfffffffc


//--------------------- .text._Z11matrixMultiPfS_S_ --------------------------
	.section	.text._Z11matrixMultiPfS_S_,"ax",@progbits
	.align	128
        .global         _Z11matrixMultiPfS_S_
        .type           _Z11matrixMultiPfS_S_,@function
        .size           _Z11matrixMultiPfS_S_,(.L_x_10 - _Z11matrixMultiPfS_S_)
        .other          _Z11matrixMultiPfS_S_,@"STO_CUDA_ENTRY STV_DEFAULT"
_Z11matrixMultiPfS_S_:
.text._Z11matrixMultiPfS_S_:
[----:B------:R-:W-:Y:S01]  /*0000*/  LDC R1, c[0x0][0x37c] ;  /* 0x0000df00ff017b82 */ /* 0x000fe20000000800 */
[----:B------:R-:W0:Y:S07]  /*0010*/  S2R R3, SR_TID.X ;  /* 0x0000000000037919 */ /* 0x000e2e0000002100 */
[----:B------:R-:W1:Y:S01]  /*0020*/  S2UR UR6, SR_CgaCtaId ;  /* 0x00000000000679c3 */ /* 0x000e620000008800 */
[----:B------:R-:W-:Y:S01]  /*0030*/  UMOV UR4, 0x400 ;  /* 0x0000040000047882 */ /* 0x000fe20000000000 */
[----:B------:R-:W-:Y:S01]  /*0040*/  HFMA2 R15, -RZ, RZ, 0, 0 ;  /* 0x00000000ff0f7431 */ /* 0x000fe200000001ff */
[----:B------:R-:W2:Y:S01]  /*0050*/  S2R R19, SR_CTAID.Y ;  /* 0x0000000000137919 */ /* 0x000ea20000002600 */
[----:B------:R-:W-:Y:S01]  /*0060*/  UIADD3 UR5, UPT, UPT, UR4, 0x100, URZ ;  /* 0x0000010004057890 */ /* 0x000fe2000fffe0ff */
[----:B------:R-:W3:Y:S01]  /*0070*/  LDCU.64 UR8, c[0x0][0x358] ;  /* 0x00006b00ff0877ac */ /* 0x000ee20008000a00 */
[----:B------:R-:W4:Y:S02]  /*0080*/  S2R R0, SR_TID.Y ;  /* 0x0000000000007919 */ /* 0x000f240000002200 */
[----:B------:R-:W5:Y:S01]  /*0090*/  LDC.64 R6, c[0x0][0x380] ;  /* 0x0000e000ff067b82 */ /* 0x000f620000000a00 */
[----:B------:R-:W3:Y:S07]  /*00a0*/  S2R R18, SR_CTAID.X ;  /* 0x0000000000127919 */ /* 0x000eee0000002500 */
[----:B------:R-:W3:Y:S01]  /*00b0*/  LDC.64 R22, c[0x0][0x388] ;  /* 0x0000e200ff167b82 */ /* 0x000ee20000000a00 */
[----:B-1----:R-:W-:-:S02]  /*00c0*/  ULEA UR5, UR6, UR5, 0x18 ;  /* 0x0000000506057291 */ /* 0x002fc4000f8ec0ff */
[----:B------:R-:W-:-:S04]  /*00d0*/  ULEA UR4, UR6, UR4, 0x18 ;  /* 0x0000000406047291 */ /* 0x000fc8000f8ec0ff */
[----:B0-----:R-:W-:Y:S01]  /*00e0*/  LEA R17, R3, UR5, 0x2 ;  /* 0x0000000503117c11 */ /* 0x001fe2000f8e10ff */
[----:B--2---:R-:W-:-:S04]  /*00f0*/  IMAD R5, R19, 0xfa0, R3 ;  /* 0x00000fa013057824 */ /* 0x004fc800078e0203 */
[C---:B----4-:R-:W-:Y:S01]  /*0100*/  IMAD R5, R0.reuse, 0x1f4, R5 ;  /* 0x000001f400057824 */ /* 0x050fe200078e0205 */
[C---:B------:R-:W-:Y:S01]  /*0110*/  LEA R16, R0.reuse, UR4, 0x5 ;  /* 0x0000000400107c11 */ /* 0x040fe2000f8e28ff */
[C---:B------:R-:W-:Y:S01]  /*0120*/  IMAD R8, R0.reuse, 0x7d0, R3 ;  /* 0x000007d000087824 */ /* 0x040fe200078e0203 */
[----:B------:R-:W-:Y:S01]  /*0130*/  LEA R19, R19, R0, 0x3 ;  /* 0x0000000013137211 */ /* 0x000fe200078e18ff */
[----:B------:R-:W-:Y:S01]  /*0140*/  IMAD R21, R0, 0x20, R17 ;  /* 0x0000002000157824 */ /* 0x000fe200078e0211 */
[C---:B------:R-:W-:Y:S01]  /*0150*/  IADD3 R9, PT, PT, R5.reuse, 0x8, RZ ;  /* 0x0000000805097810 */ /* 0x040fe20007ffe0ff */
[--C-:B-----5:R-:W-:Y:S01]  /*0160*/  IMAD.WIDE.U32 R4, R5, 0x4, R6.reuse ;  /* 0x0000000405047825 */ /* 0x120fe200078e0006 */
[----:B------:R-:W-:Y:S01]  /*0170*/  LEA R20, R3, R16, 0x2 ;  /* 0x0000001003147211 */ /* 0x000fe200078e10ff */
[----:B------:R-:W-:Y:S02]  /*0180*/  UMOV UR4, URZ ;  /* 0x000000ff00047c82 */ /* 0x000fe40008000000 */
[----:B------:R-:W-:Y:S01]  /*0190*/  IMAD.WIDE.U32 R6, R9, 0x4, R6 ;  /* 0x0000000409067825 */ /* 0x000fe200078e0006 */
[----:B------:R-:W-:-:S03]  /*01a0*/  MOV R2, R4 ;  /* 0x0000000400027202 */ /* 0x000fc60000000f00 */
[----:B------:R-:W-:Y:S01]  /*01b0*/  IMAD.MOV.U32 R4, RZ, RZ, R6 ;  /* 0x000000ffff047224 */ /* 0x000fe200078e0006 */
[C---:B---3--:R-:W-:Y:S01]  /*01c0*/  LEA R6, R18.reuse, R8, 0x3 ;  /* 0x0000000812067211 */ /* 0x048fe200078e18ff */
[----:B------:R-:W-:-:S07]  /*01d0*/  IMAD R18, R18, 0x8, R3 ;  /* 0x0000000812127824 */ /* 0x000fce00078e0203 */
.L_x_1:
[----:B------:R-:W-:Y:S01]  /*01e0*/  ISETP.GT.U32.AND P1, PT, R3, 0x1f3, PT ;  /* 0x000001f30300780c */ /* 0x000fe20003f24070 */
[----:B------:R-:W-:Y:S01]  /*01f0*/  IMAD.WIDE R24, R6, 0x4, R22 ;  /* 0x0000000406187825 */ /* 0x000fe200078e0216 */
[----:B------:R-:W-:Y:S02]  /*0200*/  ISETP.GT.U32.AND P0, PT, R0, 0x1f3, PT ;  /* 0x000001f30000780c */ /* 0x000fe40003f04070 */
[----:B------:R-:W-:Y:S02]  /*0210*/  ISETP.GT.U32.OR P1, PT, R19, 0x7cf, P1 ;  /* 0x000007cf1300780c */ /* 0x000fe40000f24470 */
[----:B------:R-:W-:Y:S02]  /*0220*/  ISETP.GT.OR P0, PT, R18, 0x7cf, P0 ;  /* 0x000007cf1200780c */ /* 0x000fe40000704670 */
[----:B------:R-:W-:Y:S02]  /*0230*/  MOV R27, RZ ;  /* 0x000000ff001b7202 */ /* 0x000fe40000000f00 */
[----:B------:R-:W-:-:S07]  /*0240*/  MOV R14, RZ ;  /* 0x000000ff000e7202 */ /* 0x000fce0000000f00 */
[----:B------:R-:W-:Y:S01]  /*0250*/  @!P1 IMAD.MOV.U32 R12, RZ, RZ, R2 ;  /* 0x000000ffff0c9224 */ /* 0x000fe200078e0002 */
[----:B------:R-:W-:Y:S01]  /*0260*/  @!P1 MOV R13, R5 ;  /* 0x00000005000d9202 */ /* 0x000fe20000000f00 */
[----:B------:R-:W2:Y:S04]  /*0270*/  @!P0 LDG.E R14, desc[UR8][R24.64] ;  /* 0x00000008180e8981 */ /* 0x000ea8000c1e1900 */
[----:B------:R-:W3:Y:S01]  /*0280*/  @!P1 LDG.E R27, desc[UR8][R12.64] ;  /* 0x000000080c1b9981 */ /* 0x000ee2000c1e1900 */
[----:B------:R-:W-:-:S03]  /*0290*/  UISETP.NE.AND UP0, UPT, UR4, 0x3e, UPT ;  /* 0x0000003e0400788c */ /* 0x000fc6000bf05270 */
[----:B---3--:R-:W-:Y:S04]  /*02a0*/  STS [R20], R27 ;  /* 0x0000001b14007388 */ /* 0x008fe80000000800 */
[----:B--2---:R-:W-:Y:S01]  /*02b0*/  STS [R21], R14 ;  /* 0x0000000e15007388 */ /* 0x004fe20000000800 */
[----:B------:R-:W-:Y:S06]  /*02c0*/  BAR.SYNC.DEFER_BLOCKING 0x0 ;  /* 0x0000000000007b1d */ /* 0x000fec0000010000 */
[----:B------:R-:W-:Y:S04]  /*02d0*/  LDS R28, [R17] ;  /* 0x00000000111c7984 */ /* 0x000fe80000000800 */
[----:B------:R-:W0:Y:S04]  /*02e0*/  LDS.128 R8, [R16] ;  /* 0x0000000010087984 */ /* 0x000e280000000c00 */
[----:B------:R-:W1:Y:S04]  /*02f0*/  LDS R29, [R17+0x20] ;  /* 0x00002000111d7984 */ /* 0x000e680000000800 */
[----:B------:R-:W2:Y:S04]  /*0300*/  LDS R12, [R17+0x40] ;  /* 0x00004000110c7984 */ /* 0x000ea80000000800 */
[----:B------:R-:W3:Y:S04]  /*0310*/  LDS R26, [R17+0x60] ;  /* 0x00006000111a7984 */ /* 0x000ee80000000800 */
[----:B------:R-:W-:Y:S01]  /*0320*/  LDS R27, [R17+0xa0] ;  /* 0x0000a000111b7984 */ /* 0x000fe20000000800 */
[----:B0-----:R-:W-:-:S04]  /*0330*/  FFMA R8, R8, R28, R15 ;  /* 0x0000001c08087223 */ /* 0x001fc8000000000f */
[----:B-1----:R-:W-:Y:S02]  /*0340*/  FFMA R29, R29, R9, R8 ;  /* 0x000000091d1d7223 */ /* 0x002fe40000000008 */
[----:B------:R-:W-:Y:S02]  /*0350*/  LDS R9, [R17+0x80] ;  /* 0x0000800011097984 */ /* 0x000fe40000000800 */
[----:B--2---:R-:W-:Y:S02]  /*0360*/  FFMA R29, R12, R10, R29 ;  /* 0x0000000a0c1d7223 */ /* 0x004fe4000000001d */
[----:B------:R-:W0:Y:S04]  /*0370*/  LDS.128 R12, [R16+0x10] ;  /* 0x00001000100c7984 */ /* 0x000e280000000c00 */
[----:B------:R-:W1:Y:S01]  /*0380*/  LDS R8, [R17+0xc0] ;  /* 0x0000c00011087984 */ /* 0x000e620000000800 */
[----:B---3--:R-:W-:-:S03]  /*0390*/  FFMA R11, R26, R11, R29 ;  /* 0x0000000b1a0b7223 */ /* 0x008fc6000000001d */
[----:B------:R-:W2:Y:S01]  /*03a0*/  LDS R29, [R17+0xe0] ;  /* 0x0000e000111d7984 */ /* 0x000ea20000000800 */
[----:B0-----:R-:W-:-:S04]  /*03b0*/  FFMA R12, R12, R9, R11 ;  /* 0x000000090c0c7223 */ /* 0x001fc8000000000b */
[----:B------:R-:W-:-:S04]  /*03c0*/  FFMA R13, R27, R13, R12 ;  /* 0x0000000d1b0d7223 */ /* 0x000fc8000000000c */
[----:B-1----:R-:W-:-:S04]  /*03d0*/  FFMA R8, R8, R14, R13 ;  /* 0x0000000e08087223 */ /* 0x002fc8000000000d */
[----:B--2---:R-:W-:Y:S01]  /*03e0*/  FFMA R15, R29, R15, R8 ;  /* 0x0000000f1d0f7223 */ /* 0x004fe20000000008 */
[----:B------:R-:W-:Y:S06]  /*03f0*/  BAR.SYNC.DEFER_BLOCKING 0x0 ;  /* 0x0000000000007b1d */ /* 0x000fec0000010000 */
[----:B------:R-:W-:Y:S05]  /*0400*/  BRA.U !UP0, `(.L_x_0) ;  /* 0x0000000108a47547 */ /* 0x000fea000b800000 */
[----:B------:R-:W-:Y:S01]  /*0410*/  ISETP.GT.U32.AND P1, PT, R3, 0x1eb, PT ;  /* 0x000001eb0300780c */ /* 0x000fe20003f24070 */
[----:B------:R-:W-:Y:S01]  /*0420*/  HFMA2 R29, -RZ, RZ, 0, 0 ;  /* 0x00000000ff1d7431 */ /* 0x000fe200000001ff */
[----:B------:R-:W-:Y:S01]  /*0430*/  ISETP.GT.U32.AND P0, PT, R0, 0x1eb, PT ;  /* 0x000001eb0000780c */ /* 0x000fe20003f04070 */
[----:B------:R-:W-:Y:S01]  /*0440*/  IMAD.MOV.U32 R26, RZ, RZ, RZ ;  /* 0x000000ffff1a7224 */ /* 0x000fe200078e00ff */
[----:B------:R-:W-:Y:S02]  /*0450*/  ISETP.GT.U32.OR P1, PT, R19, 0x7cf, P1 ;  /* 0x000007cf1300780c */ /* 0x000fe40000f24470 */
[----:B------:R-:W-:-:S11]  /*0460*/  ISETP.GT.OR P0, PT, R18, 0x7cf, P0 ;  /* 0x000007cf1200780c */ /* 0x000fd60000704670 */
[----:B------:R-:W-:Y:S02]  /*0470*/  @!P1 MOV R12, R4 ;  /* 0x00000004000c9202 */ /* 0x000fe40000000f00 */
[----:B------:R-:W-:Y:S01]  /*0480*/  @!P1 MOV R13, R7 ;  /* 0x00000007000d9202 */ /* 0x000fe20000000f00 */
[----:B------:R-:W2:Y:S04]  /*0490*/  @!P0 LDG.E R26, desc[UR8][R24.64+0xfa00] ;  /* 0x00fa0008181a8981 */ /* 0x000ea8000c1e1900 */
[----:B------:R-:W3:Y:S01]  /*04a0*/  @!P1 LDG.E R29, desc[UR8][R12.64] ;  /* 0x000000080c1d9981 */ /* 0x000ee2000c1e1900 */
[----:B------:R-:W-:Y:S02]  /*04b0*/  IADD3 R2, P1, PT, R2, 0x40, RZ ;  /* 0x0000004002027810 */ /* 0x000fe40007f3e0ff */
[----:B------:R-:W-:Y:S01]  /*04c0*/  IADD3 R4, P0, PT, R4, 0x40, RZ ;  /* 0x0000004004047810 */ /* 0x000fe20007f1e0ff */
[----:B------:R-:W-:Y:S01]  /*04d0*/  VIADD R0, R0, 0x10 ;  /* 0x0000001000007836 */ /* 0x000fe20000000000 */
[----:B------:R-:W-:-:S02]  /*04e0*/  IADD3 R6, PT, PT, R6, 0x7d00, RZ ;  /* 0x00007d0006067810 */ /* 0x000fc40007ffe0ff */
[----:B------:R-:W-:Y:S02]  /*04f0*/  IADD3 R3, PT, PT, R3, 0x10, RZ ;  /* 0x0000001003037810 */ /* 0x000fe40007ffe0ff */
[----:B------:R-:W-:Y:S02]  /*0500*/  IADD3.X R5, PT, PT, RZ, R5, RZ, P1, !PT ;  /* 0x00000005ff057210 */ /* 0x000fe40000ffe4ff */
[----:B------:R-:W-:Y:S01]  /*0510*/  IADD3.X R7, PT, PT, RZ, R7, RZ, P0, !PT ;  /* 0x00000007ff077210 */ /* 0x000fe200007fe4ff */
[----:B------:R-:W-:Y:S01]  /*0520*/  UIADD3 UR4, UPT, UPT, UR4, 0x2, URZ ;  /* 0x0000000204047890 */ /* 0x000fe2000fffe0ff */
[----:B---3--:R-:W-:Y:S04]  /*0530*/  STS [R20], R29 ;  /* 0x0000001d14007388 */ /* 0x008fe80000000800 */
[----:B--2---:R-:W-:Y:S01]  /*0540*/  STS [R21], R26 ;  /* 0x0000001a15007388 */ /* 0x004fe20000000800 */
[----:B------:R-:W-:Y:S06]  /*0550*/  BAR.SYNC.DEFER_BLOCKING 0x0 ;  /* 0x0000000000007b1d */ /* 0x000fec0000010000 */
[----:B------:R-:W-:Y:S04]  /*0560*/  LDS R14, [R17] ;  /* 0x00000000110e7984 */ /* 0x000fe80000000800 */
[----:B------:R-:W0:Y:S04]  /*0570*/  LDS.128 R8, [R16] ;  /* 0x0000000010087984 */ /* 0x000e280000000c00 */
[----:B------:R-:W1:Y:S04]  /*0580*/  LDS R28, [R17+0x20] ;  /* 0x00002000111c7984 */ /* 0x000e680000000800 */
[----:B------:R-:W2:Y:S04]  /*0590*/  LDS R27, [R17+0x40] ;  /* 0x00004000111b7984 */ /* 0x000ea80000000800 */
[----:B------:R-:W-:Y:S04]  /*05a0*/  LDS R25, [R17+0xa0] ;  /* 0x0000a00011197984 */ /* 0x000fe80000000800 */
[----:B------:R-:W-:Y:S01]  /*05b0*/  LDS R24, [R17+0xc0] ;  /* 0x0000c00011187984 */ /* 0x000fe20000000800 */
[----:B0-----:R-:W-:-:S03]  /*05c0*/  FFMA R14, R8, R14, R15 ;  /* 0x0000000e080e7223 */ /* 0x001fc6000000000f */
[----:B------:R-:W0:Y:S01]  /*05d0*/  LDS R8, [R17+0x60] ;  /* 0x0000600011087984 */ /* 0x000e220000000800 */
[----:B-1----:R-:W-:-:S03]  /*05e0*/  FFMA R28, R28, R9, R14 ;  /* 0x000000091c1c7223 */ /* 0x002fc6000000000e */
[----:B------:R-:W-:Y:S04]  /*05f0*/  LDS R9, [R17+0x80] ;  /* 0x0000800011097984 */ /* 0x000fe80000000800 */
[----:B------:R-:W1:Y:S01]  /*0600*/  LDS.128 R12, [R16+0x10] ;  /* 0x00001000100c7984 */ /* 0x000e620000000c00 */
[----:B--2---:R-:W-:-:S03]  /*0610*/  FFMA R27, R27, R10, R28 ;  /* 0x0000000a1b1b7223 */ /* 0x004fc6000000001c */
[----:B------:R-:W2:Y:S01]  /*0620*/  LDS R10, [R17+0xe0] ;  /* 0x0000e000110a7984 */ /* 0x000ea20000000800 */
[----:B0-----:R-:W-:-:S04]  /*0630*/  FFMA R11, R8, R11, R27 ;  /* 0x0000000b080b7223 */ /* 0x001fc8000000001b */
[----:B-1----:R-:W-:-:S04]  /*0640*/  FFMA R12, R12, R9, R11 ;  /* 0x000000090c0c7223 */ /* 0x002fc8000000000b */
[----:B------:R-:W-:-:S04]  /*0650*/  FFMA R13, R25, R13, R12 ;  /* 0x0000000d190d7223 */ /* 0x000fc8000000000c */
[----:B------:R-:W-:-:S04]  /*0660*/  FFMA R13, R24, R14, R13 ;  /* 0x0000000e180d7223 */ /* 0x000fc8000000000d */
[----:B--2---:R-:W-:Y:S01]  /*0670*/  FFMA R15, R10, R15, R13 ;  /* 0x0000000f0a0f7223 */ /* 0x004fe2000000000d */
[----:B------:R-:W-:Y:S06]  /*0680*/  BAR.SYNC.DEFER_BLOCKING 0x0 ;  /* 0x0000000000007b1d */ /* 0x000fec0000010000 */
[----:B------:R-:W-:Y:S05]  /*0690*/  BRA `(.L_x_1) ;  /* 0xfffffff800d07947 */ /* 0x000fea000383ffff */
.L_x_0:
[----:B------:R-:W-:-:S04]  /*06a0*/  ISETP.GT.AND P0, PT, R18, 0x7cf, PT ;  /* 0x000007cf1200780c */ /* 0x000fc80003f04270 */
[----:B------:R-:W-:-:S13]  /*06b0*/  ISETP.GT.U32.OR P0, PT, R19, 0x7cf, P0 ;  /* 0x000007cf1300780c */ /* 0x000fda0000704470 */
[----:B------:R-:W-:Y:S05]  /*06c0*/  @P0 EXIT ;  /* 0x000000000000094d */ /* 0x000fea0003800000 */
[----:B------:R-:W0:Y:S01]  /*06d0*/  LDC.64 R2, c[0x0][0x390] ;  /* 0x0000e400ff027b82 */ /* 0x000e220000000a00 */
[----:B------:R-:W-:-:S04]  /*06e0*/  IMAD R19, R18, 0x7d0, R19 ;  /* 0x000007d012137824 */ /* 0x000fc800078e0213 */
[----:B0-----:R-:W-:-:S05]  /*06f0*/  IMAD.WIDE R2, R19, 0x4, R2 ;  /* 0x0000000413027825 */ /* 0x001fca00078e0202 */
[----:B------:R-:W-:Y:S01]  /*0700*/  STG.E desc[UR8][R2.64], R15 ;  /* 0x0000000f02007986 */ /* 0x000fe2000c101908 */
[----:B------:R-:W-:Y:S05]  /*0710*/  EXIT ;  /* 0x000000000000794d */ /* 0x000fea0003800000 */
.L_x_2:
[----:B------:R-:W-:-:S00]  /*0720*/  BRA `(.L_x_2) ;  /* 0xfffffffc00fc7947 */ /* 0x000fc0000383ffff */
[----:B------:R-:W-:-:S00]  /*0730*/  NOP ;  /* 0x0000000000007918 */ /* 0x000fc00000000000 */
        /* <DEDUP_REMOVED lines=12> */
.L_x_10:


//--------------------- .text._Z10matrixInitPffii --------------------------
	.section	.text._Z10matrixInitPffii,"ax",@progbits
	.align	128
        .global         _Z10matrixInitPffii
        .type           _Z10matrixInitPffii,@function
        .size           _Z10matrixInitPffii,(.L_x_11 - _Z10matrixInitPffii)
        .other          _Z10matrixInitPffii,@"STO_CUDA_ENTRY STV_DEFAULT"
_Z10matrixInitPffii:
.text._Z10matrixInitPffii:
[----:B------:R-:W-:Y:S01]  /*0000*/  LDC R1, c[0x0][0x37c] ;  /* 0x0000df00ff017b82 */ /* 0x000fe20000000800 */
[----:B------:R-:W0:Y:S07]  /*0010*/  S2R R3, SR_TID.X ;  /* 0x0000000000037919 */ /* 0x000e2e0000002100 */
[----:B------:R-:W0:Y:S01]  /*0020*/  S2UR UR4, SR_CTAID.X ;  /* 0x00000000000479c3 */ /* 0x000e220000002500 */
[----:B------:R-:W1:Y:S01]  /*0030*/  LDCU UR7, c[0x0][0x38c] ;  /* 0x00007180ff0777ac */ /* 0x000e620008000800 */
[----:B------:R-:W2:Y:S06]  /*0040*/  S2R R5, SR_TID.Y ;  /* 0x0000000000057919 */ /* 0x000eac0000002200 */
[----:B------:R-:W0:Y:S08]  /*0050*/  LDC R10, c[0x0][0x360] ;  /* 0x0000d800ff0a7b82 */ /* 0x000e300000000800 */
[----:B------:R-:W2:Y:S08]  /*0060*/  S2UR UR5, SR_CTAID.Y ;  /* 0x00000000000579c3 */ /* 0x000eb00000002600 */
[----:B------:R-:W2:Y:S01]  /*0070*/  LDC R2, c[0x0][0x364] ;  /* 0x0000d900ff027b82 */ /* 0x000ea20000000800 */
[----:B------:R-:W3:Y:S01]  /*0080*/  LDCU UR6, c[0x0][0x374] ;  /* 0x00006e80ff0677ac */ /* 0x000ee20008000800 */
[----:B0-----:R-:W-:-:S05]  /*0090*/  IMAD R6, R10, UR4, R3 ;  /* 0x000000040a067c24 */ /* 0x001fca000f8e0203 */
[----:B-1----:R-:W-:Y:S01]  /*00a0*/  ISETP.GE.AND P0, PT, R6, UR7, PT ;  /* 0x0000000706007c0c */ /* 0x002fe2000bf06270 */
[C---:B--2---:R-:W-:Y:S02]  /*00b0*/  IMAD R0, R2.reuse, UR5, R5 ;  /* 0x0000000502007c24 */ /* 0x044fe4000f8e0205 */
[----:B---3--:R-:W-:-:S10]  /*00c0*/  IMAD R3, R2, UR6, RZ ;  /* 0x0000000602037c24 */ /* 0x008fd4000f8e02ff */
[----:B------:R-:W-:Y:S05]  /*00d0*/  @P0 EXIT ;  /* 0x000000000000094d */ /* 0x000fea0003800000 */
[----:B------:R-:W0:Y:S01]  /*00e0*/  I2F.U32.RP R9, R3 ;  /* 0x0000000300097306 */ /* 0x000e220000209000 */
[----:B------:R-:W1:Y:S01]  /*00f0*/  LDCU UR4, c[0x0][0x390] ;  /* 0x00007200ff0477ac */ /* 0x000e620008000800 */
[----:B------:R-:W-:Y:S01]  /*0100*/  IADD3 R2, PT, PT, R0, R3, RZ ;  /* 0x0000000300027210 */ /* 0x000fe20007ffe0ff */
[----:B------:R-:W-:Y:S01]  /*0110*/  IMAD.MOV R11, RZ, RZ, -R3 ;  /* 0x000000ffff0b7224 */ /* 0x000fe200078e0a03 */
[----:B------:R-:W-:Y:S01]  /*0120*/  ISETP.NE.U32.AND P2, PT, R3, RZ, PT ;  /* 0x000000ff0300720c */ /* 0x000fe20003f45070 */
[----:B------:R-:W-:Y:S01]  /*0130*/  IMAD.MOV.U32 R4, RZ, RZ, RZ ;  /* 0x000000ffff047224 */ /* 0x000fe200078e00ff */
[----:B------:R-:W2:Y:S02]  /*0140*/  LDCU.64 UR6, c[0x0][0x358] ;  /* 0x00006b00ff0677ac */ /* 0x000ea40008000a00 */
[----:B0-----:R-:W0:Y:S01]  /*0150*/  MUFU.RCP R9, R9 ;  /* 0x0000000900097308 */ /* 0x001e220000001000 */
[C---:B-1----:R-:W-:Y:S02]  /*0160*/  ISETP.GE.AND P0, PT, R2.reuse, UR4, PT ;  /* 0x0000000402007c0c */ /* 0x042fe4000bf06270 */
[----:B------:R-:W-:Y:S01]  /*0170*/  VIMNMX R7, PT, PT, R2, UR4, !PT ;  /* 0x0000000402077c48 */ /* 0x000fe2000ffe0100 */
[----:B------:R-:W1:Y:S01]  /*0180*/  LDCU UR4, c[0x0][0x370] ;  /* 0x00006e00ff0477ac */ /* 0x000e620008000800 */
[----:B------:R-:W-:-:S02]  /*0190*/  SEL R8, RZ, 0x1, P0 ;  /* 0x00000001ff087807 */ /* 0x000fc40000000000 */
[----:B0-----:R-:W-:-:S06]  /*01a0*/  IADD3 R5, PT, PT, R9, 0xffffffe, RZ ;  /* 0x0ffffffe09057810 */ /* 0x001fcc0007ffe0ff */
[----:B------:R-:W0:Y:S02]  /*01b0*/  F2I.FTZ.U32.TRUNC.NTZ R5, R5 ;  /* 0x0000000500057305 */ /* 0x000e24000021f000 */
[----:B0-----:R-:W-:-:S04]  /*01c0*/  IMAD R11, R11, R5, RZ ;  /* 0x000000050b0b7224 */ /* 0x001fc800078e02ff */
[----:B------:R-:W-:Y:S01]  /*01d0*/  IMAD.HI.U32 R9, R5, R11, R4 ;  /* 0x0000000b05097227 */ /* 0x000fe200078e0004 */
[----:B------:R-:W-:-:S05]  /*01e0*/  IADD3 R4, PT, PT, R7, -R2, -R8 ;  /* 0x8000000207047210 */ /* 0x000fca0007ffe808 */
[----:B------:R-:W-:-:S05]  /*01f0*/  IMAD.HI.U32 R5, R9, R4, RZ ;  /* 0x0000000409057227 */ /* 0x000fca00078e00ff */
[----:B------:R-:W-:-:S05]  /*0200*/  IADD3 R7, PT, PT, -R5, RZ, RZ ;  /* 0x000000ff05077210 */ /* 0x000fca0007ffe1ff */
[----:B------:R-:W-:Y:S02]  /*0210*/  IMAD R4, R3, R7, R4 ;  /* 0x0000000703047224 */ /* 0x000fe400078e0204 */
[----:B-1----:R-:W-:-:S03]  /*0220*/  IMAD R7, R10, UR4, RZ ;  /* 0x000000040a077c24 */ /* 0x002fc6000f8e02ff */
[----:B------:R-:W-:-:S13]  /*0230*/  ISETP.GE.U32.AND P0, PT, R4, R3, PT ;  /* 0x000000030400720c */ /* 0x000fda0003f06070 */
[----:B------:R-:W-:Y:S01]  /*0240*/  @P0 IMAD.IADD R4, R4, 0x1, -R3 ;  /* 0x0000000104040824 */ /* 0x000fe200078e0a03 */
[----:B------:R-:W-:-:S04]  /*0250*/  @P0 IADD3 R5, PT, PT, R5, 0x1, RZ ;  /* 0x0000000105050810 */ /* 0x000fc80007ffe0ff */
[----:B------:R-:W-:Y:S01]  /*0260*/  ISETP.GE.U32.AND P1, PT, R4, R3, PT ;  /* 0x000000030400720c */ /* 0x000fe20003f26070 */
[----:B------:R-:W-:-:S12]  /*0270*/  IMAD.IADD R4, R3, 0x1, R2 ;  /* 0x0000000103047824 */ /* 0x000fd800078e0202 */
[----:B------:R-:W-:Y:S02]  /*0280*/  @P1 IADD3 R5, PT, PT, R5, 0x1, RZ ;  /* 0x0000000105051810 */ /* 0x000fe40007ffe0ff */
[----:B------:R-:W-:-:S04]  /*0290*/  @!P2 LOP3.LUT R5, RZ, R3, RZ, 0x33, !PT ;  /* 0x00000003ff05a212 */ /* 0x000fc800078e33ff */
[----:B------:R-:W-:Y:S02]  /*02a0*/  IADD3 R5, PT, PT, R8, R5, RZ ;  /* 0x0000000508057210 */ /* 0x000fe40007ffe0ff */
[----:B------:R-:W-:Y:S02]  /*02b0*/  IADD3 R8, PT, PT, R3, R4, RZ ;  /* 0x0000000403087210 */ /* 0x000fe40007ffe0ff */
[----:B--2---:R-:W-:-:S07]  /*02c0*/  LOP3.LUT R9, R5, 0x3, RZ, 0xc0, !PT ;  /* 0x0000000305097812 */ /* 0x004fce00078ec0ff */
.L_x_8:
[----:B0-----:R-:W0:Y:S01]  /*02d0*/  LDC R23, c[0x0][0x390] ;  /* 0x0000e400ff177b82 */ /* 0x001e220000000800 */
[----:B------:R-:W-:Y:S01]  /*02e0*/  BSSY.RECONVERGENT B0, `(.L_x_3) ;  /* 0x000002f000007945 */ /* 0x000fe20003800200 */
[----:B0-----:R-:W-:-:S13]  /*02f0*/  ISETP.GE.AND P0, PT, R0, R23, PT ;  /* 0x000000170000720c */ /* 0x001fda0003f06270 */
[----:B-1234-:R-:W-:Y:S05]  /*0300*/  @P0 BRA `(.L_x_4) ;  /* 0x0000000000b00947 */ /* 0x01efea0003800000 */
[----:B------:R-:W0:Y:S01]  /*0310*/  LDC.64 R10, c[0x0][0x380] ;  /* 0x0000e000ff0a7b82 */ /* 0x000e220000000a00 */
[----:B------:R-:W-:Y:S01]  /*0320*/  ISETP.NE.AND P1, PT, R9, 0x3, PT ;  /* 0x000000030900780c */ /* 0x000fe20003f25270 */
[----:B------:R-:W-:Y:S01]  /*0330*/  BSSY.RECONVERGENT B1, `(.L_x_5) ;  /* 0x0000016000017945 */ /* 0x000fe20003800200 */
[----:B------:R-:W-:Y:S01]  /*0340*/  ISETP.GE.U32.AND P0, PT, R5, 0x3, PT ;  /* 0x000000030500780c */ /* 0x000fe20003f06070 */
[----:B------:R-:W-:-:S04]  /*0350*/  IMAD.MOV.U32 R24, RZ, RZ, R0 ;  /* 0x000000ffff187224 */ /* 0x000fc800078e0000 */
[----:B------:R-:W1:Y:S06]  /*0360*/  LDC.64 R12, c[0x0][0x388] ;  /* 0x0000e200ff0c7b82 */ /* 0x000e6c0000000a00 */
[----:B------:R-:W-:Y:S05]  /*0370*/  @!P1 BRA `(.L_x_6) ;  /* 0x0000000000449947 */ /* 0x000fea0003800000 */
[----:B------:R-:W2:Y:S01]  /*0380*/  LDC.64 R14, c[0x0][0x388] ;  /* 0x0000e200ff0e7b82 */ /* 0x000ea20000000a00 */
[----:B------:R-:W-:Y:S02]  /*0390*/  ISETP.NE.AND P1, PT, R9, RZ, PT ;  /* 0x000000ff0900720c */ /* 0x000fe40003f25270 */
[----:B------:R-:W-:-:S05]  /*03a0*/  MOV R24, R2 ;  /* 0x0000000200187202 */ /* 0x000fca0000000f00 */
[----:B------:R-:W3:Y:S01]  /*03b0*/  LDC.64 R16, c[0x0][0x380] ;  /* 0x0000e000ff107b82 */ /* 0x000ee20000000a00 */
[----:B--2---:R-:W-:-:S04]  /*03c0*/  IMAD R19, R0, R15, R6 ;  /* 0x0000000f00137224 */ /* 0x004fc800078e0206 */
[----:B---3--:R-:W-:-:S05]  /*03d0*/  IMAD.WIDE R18, R19, 0x4, R16 ;  /* 0x0000000413127825 */ /* 0x008fca00078e0210 */
[----:B------:R2:W-:Y:S01]  /*03e0*/  STG.E desc[UR6][R18.64], R14 ;  /* 0x0000000e12007986 */ /* 0x0005e2000c101906 */
[----:B------:R-:W-:Y:S05]  /*03f0*/  @!P1 BRA `(.L_x_6) ;  /* 0x0000000000249947 */ /* 0x000fea0003800000 */
[----:B------:R-:W-:Y:S01]  /*0400*/  ISETP.NE.AND P1, PT, R9, 0x1, PT ;  /* 0x000000010900780c */ /* 0x000fe20003f25270 */
[----:B--2---:R-:W-:Y:S01]  /*0410*/  IMAD R19, R2, R15, R6 ;  /* 0x0000000f02137224 */ /* 0x004fe200078e0206 */
[----:B------:R-:W-:-:S03]  /*0420*/  MOV R24, R4 ;  /* 0x0000000400187202 */ /* 0x000fc60000000f00 */
[----:B------:R-:W-:-:S05]  /*0430*/  IMAD.WIDE R18, R19, 0x4, R16 ;  /* 0x0000000413127825 */ /* 0x000fca00078e0210 */
[----:B------:R3:W-:Y:S03]  /*0440*/  STG.E desc[UR6][R18.64], R14 ;  /* 0x0000000e12007986 */ /* 0x0007e6000c101906 */
[----:B------:R-:W-:Y:S02]  /*0450*/  @P1 IMAD R15, R4, R15, R6 ;  /* 0x0000000f040f1224 */ /* 0x000fe400078e0206 */
[----:B------:R-:W-:Y:S02]  /*0460*/  @P1 IMAD.MOV.U32 R24, RZ, RZ, R8 ;  /* 0x000000ffff181224 */ /* 0x000fe400078e0008 */
[----:B------:R-:W-:-:S05]  /*0470*/  @P1 IMAD.WIDE R16, R15, 0x4, R16 ;  /* 0x000000040f101825 */ /* 0x000fca00078e0210 */
[----:B------:R3:W-:Y:S02]  /*0480*/  @P1 STG.E desc[UR6][R16.64], R14 ;  /* 0x0000000e10001986 */ /* 0x0007e4000c101906 */
.L_x_6:
[----:B------:R-:W-:Y:S05]  /*0490*/  BSYNC.RECONVERGENT B1 ;  /* 0x0000000000017941 */ /* 0x000fea0003800200 */
.L_x_5:
[----:B------:R-:W-:Y:S05]  /*04a0*/  @!P0 BRA `(.L_x_4) ;  /* 0x0000000000488947 */ /* 0x000fea0003800000 */
.L_x_7:
[----:B--234-:R-:W-:Y:S01]  /*04b0*/  IADD3 R14, PT, PT, R3, R24, RZ ;  /* 0x00000018030e7210 */ /* 0x01cfe20007ffe0ff */
[----:B-1----:R-:W-:-:S03]  /*04c0*/  IMAD R15, R24, R13, R6 ;  /* 0x0000000d180f7224 */ /* 0x002fc600078e0206 */
[----:B------:R-:W-:Y:S01]  /*04d0*/  IADD3 R16, PT, PT, R3, R14, RZ ;  /* 0x0000000e03107210 */ /* 0x000fe20007ffe0ff */
[----:B------:R-:W-:Y:S02]  /*04e0*/  IMAD R17, R14, R13, R6 ;  /* 0x0000000d0e117224 */ /* 0x000fe400078e0206 */
[----:B0-----:R-:W-:-:S04]  /*04f0*/  IMAD.WIDE R14, R15, 0x4, R10 ;  /* 0x000000040f0e7825 */ /* 0x001fc800078e020a */
[C---:B------:R-:W-:Y:S01]  /*0500*/  IMAD.IADD R22, R3.reuse, 0x1, R16 ;  /* 0x0000000103167824 */ /* 0x040fe200078e0210 */
[----:B------:R4:W-:Y:S01]  /*0510*/  STG.E desc[UR6][R14.64], R12 ;  /* 0x0000000c0e007986 */ /* 0x0009e2000c101906 */
[-CC-:B------:R-:W-:Y:S02]  /*0520*/  IMAD R19, R16, R13.reuse, R6.reuse ;  /* 0x0000000d10137224 */ /* 0x180fe400078e0206 */
[----:B------:R-:W-:Y:S01]  /*0530*/  IMAD R21, R22, R13, R6 ;  /* 0x0000000d16157224 */ /* 0x000fe200078e0206 */
[----:B------:R-:W-:Y:S01]  /*0540*/  IADD3 R24, PT, PT, R3, R22, RZ ;  /* 0x0000001603187210 */ /* 0x000fe20007ffe0ff */
[----:B------:R-:W-:-:S03]  /*0550*/  IMAD.WIDE R16, R17, 0x4, R10 ;  /* 0x0000000411107825 */ /* 0x000fc600078e020a */
[----:B------:R-:W-:Y:S01]  /*0560*/  ISETP.GE.AND P0, PT, R24, R23, PT ;  /* 0x000000171800720c */ /* 0x000fe20003f06270 */
[--C-:B------:R-:W-:Y:S01]  /*0570*/  IMAD.WIDE R18, R19, 0x4, R10.reuse ;  /* 0x0000000413127825 */ /* 0x100fe200078e020a */
[----:B------:R4:W-:Y:S03]  /*0580*/  STG.E desc[UR6][R16.64], R12 ;  /* 0x0000000c10007986 */ /* 0x0009e6000c101906 */
[----:B------:R-:W-:Y:S01]  /*0590*/  IMAD.WIDE R20, R21, 0x4, R10 ;  /* 0x0000000415147825 */ /* 0x000fe200078e020a */
[----:B------:R4:W-:Y:S04]  /*05a0*/  STG.E desc[UR6][R18.64], R12 ;  /* 0x0000000c12007986 */ /* 0x0009e8000c101906 */
[----:B------:R4:W-:Y:S03]  /*05b0*/  STG.E desc[UR6][R20.64], R12 ;  /* 0x0000000c14007986 */ /* 0x0009e6000c101906 */
[----:B------:R-:W-:Y:S05]  /*05c0*/  @!P0 BRA `(.L_x_7) ;  /* 0xfffffffc00b88947 */ /* 0x000fea000383ffff */
.L_x_4:
[----:B------:R-:W-:Y:S05]  /*05d0*/  BSYNC.RECONVERGENT B0 ;  /* 0x0000000000007941 */ /* 0x000fea0003800200 */
.L_x_3:
[----:B------:R-:W5:Y:S01]  /*05e0*/  LDCU UR4, c[0x0][0x38c] ;  /* 0x00007180ff0477ac */ /* 0x000f620008000800 */
[----:B------:R-:W-:-:S04]  /*05f0*/  IADD3 R6, PT, PT, R7, R6, RZ ;  /* 0x0000000607067210 */ /* 0x000fc80007ffe0ff */
[----:B-----5:R-:W-:-:S13]  /*0600*/  ISETP.GE.AND P0, PT, R6, UR4, PT ;  /* 0x0000000406007c0c */ /* 0x020fda000bf06270 */
[----:B------:R-:W-:Y:S05]  /*0610*/  @!P0 BRA `(.L_x_8) ;  /* 0xfffffffc002c8947 */ /* 0x000fea000383ffff */
[----:B------:R-:W-:Y:S05]  /*0620*/  EXIT ;  /* 0x000000000000794d */ /* 0x000fea0003800000 */
.L_x_9:
        /* <DEDUP_REMOVED lines=13> */
.L_x_11:


//--------------------- .nv.shared._Z11matrixMultiPfS_S_ --------------------------
	.section	.nv.shared._Z11matrixMultiPfS_S_,"aw",@nobits
	.sectionflags	@""
	.align	4
.nv.shared._Z11matrixMultiPfS_S_:
	.zero		1536


//--------------------- .nv.shared.reserved.0     --------------------------
	.section	.nv.shared.reserved.0,"aw",@nobits
	.weak		__nv_reservedSMEM_offset_0_alias
	.size		__nv_reservedSMEM_offset_0_alias, 0, 64
	.other		__nv_reservedSMEM_offset_0_alias,@"STO_CUDA_RESERVED_SHARED STV_DEFAULT"
__nv_reservedSMEM_offset_0_alias:
	.zero		0
	.zero		64


//--------------------- .nv.constant0._Z11matrixMultiPfS_S_ --------------------------
	.section	.nv.constant0._Z11matrixMultiPfS_S_,"a",@progbits
	.sectionflags	@""
	.align	4
.nv.constant0._Z11matrixMultiPfS_S_:
	.zero		920


//--------------------- .nv.constant0._Z10matrixInitPffii --------------------------
	.section	.nv.constant0._Z10matrixInitPffii,"a",@progbits
	.sectionflags	@""
	.align	4
.nv.constant0._Z10matrixInitPffii:
	.zero		916


//--------------------- SYMBOLS --------------------------

	.type		.nv.reservedSmem.offset0,@object
	.size		.nv.reservedSmem.offset0,0x4
	.type		.nv.reservedSmem.cap,@object
	.size		.nv.reservedSmem.cap,0x4
